	.headerflags	@"EF_CUDA_TEXMODE_UNIFIED EF_CUDA_64BIT_ADDRESS EF_CUDA_ACCELERATORS EF_CUDA_SM90 EF_CUDA_VIRTUAL_SM(EF_CUDA_SM90)"
	.elftype	@"ET_EXEC"


//--------------------- .nv.info                  --------------------------
	.section	.nv.info,"",@"SHT_CUDA_INFO"
	.align	4


	//----- nvinfo : EIATTR_REGCOUNT
	.align		4
        /*0000*/ 	.byte	0x04, 0x2f
        /*0002*/ 	.short	(.L_3 - .L_2)
	.align		4
.L_2:
        /*0004*/ 	.word	index@(triton_poi_fused_clone_17)
        /*0008*/ 	.word	0x0000001a


	//----- nvinfo : EIATTR_MIN_STACK_SIZE
	.align		4
.L_3:
        /*000c*/ 	.byte	0x04, 0x12
        /*000e*/ 	.short	(.L_5 - .L_4)
	.align		4
.L_4:
        /*0010*/ 	.word	index@(triton_poi_fused_clone_17)
        /*0014*/ 	.word	0x00000000


	//----- nvinfo : EIATTR_FRAME_SIZE
	.align		4
.L_5:
        /*0018*/ 	.byte	0x04, 0x11
        /*001a*/ 	.short	(.L_7 - .L_6)
	.align		4
.L_6:
        /*001c*/ 	.word	index@(triton_poi_fused_clone_17)
        /*0020*/ 	.word	0x00000000


	//----- nvinfo : EIATTR_MIN_STACK_SIZE
	.align		4
.L_7:
        /*0024*/ 	.byte	0x04, 0x12
        /*0026*/ 	.short	(.L_9 - .L_8)
	.align		4
.L_8:
        /*0028*/ 	.word	index@(triton_poi_fused_clone_17)
        /*002c*/ 	.word	0x00000000
.L_9:


//--------------------- .nv.info.triton_poi_fused_clone_17 --------------------------
	.section	.nv.info.triton_poi_fused_clone_17,"",@"SHT_CUDA_INFO"
	.sectionflags	@""
	.align	4


	//----- nvinfo : EIATTR_CUDA_API_VERSION
	.align		4
        /*0000*/ 	.byte	0x04, 0x37
        /*0002*/ 	.short	(.L_11 - .L_10)
.L_10:
        /*0004*/ 	.word	0x0000007c


	//----- nvinfo : EIATTR_KPARAM_INFO
	.align		4
.L_11:
        /*0008*/ 	.byte	0x04, 0x17
        /*000a*/ 	.short	(.L_13 - .L_12)
.L_12:
        /*000c*/ 	.word	0x00000000
        /*0010*/ 	.short	0x0006
        /*0012*/ 	.short	0x0030
        /*0014*/ 	.byte	0x00, 0xf0, 0x11, 0x00


	//----- nvinfo : EIATTR_KPARAM_INFO
	.align		4
.L_13:
        /*0018*/ 	.byte	0x04, 0x17
        /*001a*/ 	.short	(.L_15 - .L_14)
.L_14:
        /*001c*/ 	.word	0x00000000
        /*0020*/ 	.short	0x0005
        /*0022*/ 	.short	0x0028
        /*0024*/ 	.byte	0x00, 0xf4, 0x21, 0x00


	//----- nvinfo : EIATTR_KPARAM_INFO
	.align		4
.L_15:
        /*0028*/ 	.byte	0x04, 0x17
        /*002a*/ 	.short	(.L_17 - .L_16)
.L_16:
        /*002c*/ 	.word	0x00000000
        /*0030*/ 	.short	0x0004
        /*0032*/ 	.short	0x0020
        /*0034*/ 	.byte	0x00, 0xf4, 0x21, 0x00


	//----- nvinfo : EIATTR_KPARAM_INFO
	.align		4
.L_17:
        /*0038*/ 	.byte	0x04, 0x17
        /*003a*/ 	.short	(.L_19 - .L_18)
.L_18:
        /*003c*/ 	.word	0x00000000
        /*0040*/ 	.short	0x0003
        /*0042*/ 	.short	0x0018
        /*0044*/ 	.byte	0x00, 0xf4, 0x21, 0x00


	//----- nvinfo : EIATTR_KPARAM_INFO
	.align		4
.L_19:
        /*0048*/ 	.byte	0x04, 0x17
        /*004a*/ 	.short	(.L_21 - .L_20)
.L_20:
        /*004c*/ 	.word	0x00000000
        /*0050*/ 	.short	0x0002
        /*0052*/ 	.short	0x0010
        /*0054*/ 	.byte	0x00, 0xf4, 0x21, 0x00


	//----- nvinfo : EIATTR_KPARAM_INFO
	.align		4
.L_21:
        /*0058*/ 	.byte	0x04, 0x17
        /*005a*/ 	.short	(.L_23 - .L_22)
.L_22:
        /*005c*/ 	.word	0x00000000
        /*0060*/ 	.short	0x0001
        /*0062*/ 	.short	0x0008
        /*0064*/ 	.byte	0x00, 0xf4, 0x21, 0x00


	//----- nvinfo : EIATTR_KPARAM_INFO
	.align		4
.L_23:
        /*0068*/ 	.byte	0x04, 0x17
        /*006a*/ 	.short	(.L_25 - .L_24)
.L_24:
        /*006c*/ 	.word	0x00000000
        /*0070*/ 	.short	0x0000
        /*0072*/ 	.short	0x0000
        /*0074*/ 	.byte	0x00, 0xf4, 0x21, 0x00


	//----- nvinfo : EIATTR_SPARSE_MMA_MASK
	.align		4
.L_25:
        /*0078*/ 	.byte	0x03, 0x50
        /*007a*/ 	.short	0x0000


	//----- nvinfo : EIATTR_MAXREG_COUNT
	.align		4
        /*007c*/ 	.byte	0x03, 0x1b
        /*007e*/ 	.short	0x00ff


	//----- nvinfo : EIATTR_EXIT_INSTR_OFFSETS
	.align		4
        /*0080*/ 	.byte	0x04, 0x1c
        /*0082*/ 	.short	(.L_27 - .L_26)


	//   ....[0]....
.L_26:
        /*0084*/ 	.word	0x000005c0


	//   ....[1]....
        /*0088*/ 	.word	0x000005e0


	//----- nvinfo : EIATTR_REQNTID
	.align		4
.L_27:
        /*008c*/ 	.byte	0x04, 0x10
        /*008e*/ 	.short	(.L_29 - .L_28)
.L_28:
        /*0090*/ 	.word	0x00000080
        /*0094*/ 	.word	0x00000001
        /*0098*/ 	.word	0x00000001


	//----- nvinfo : EIATTR_CBANK_PARAM_SIZE
	.align		4
.L_29:
        /*009c*/ 	.byte	0x03, 0x19
        /*009e*/ 	.short	0x0034


	//----- nvinfo : EIATTR_PARAM_CBANK
	.align		4
        /*00a0*/ 	.byte	0x04, 0x0a
        /*00a2*/ 	.short	(.L_31 - .L_30)
	.align		4
.L_30:
        /*00a4*/ 	.word	index@(.nv.constant0.triton_poi_fused_clone_17)
        /*00a8*/ 	.short	0x0210
        /*00aa*/ 	.short	0x0034


	//----- nvinfo : EIATTR_SW_WAR
	.align		4
.L_31:
        /*00ac*/ 	.byte	0x04, 0x36
        /*00ae*/ 	.short	(.L_33 - .L_32)
.L_32:
        /*00b0*/ 	.word	0x00000008
.L_33:


//--------------------- .nv.callgraph             --------------------------
	.section	.nv.callgraph,"",@"SHT_CUDA_CALLGRAPH"
	.align	4
	.sectionentsize	8
	.align		4
        /*0000*/ 	.word	0x00000000
	.align		4
        /*0004*/ 	.word	0xffffffff
	.align		4
        /*0008*/ 	.word	0x00000000
	.align		4
        /*000c*/ 	.word	0xfffffffe
	.align		4
        /*0010*/ 	.word	0x00000000
	.align		4
        /*0014*/ 	.word	0xfffffffd
	.align		4
        /*0018*/ 	.word	0x00000000
	.align		4
        /*001c*/ 	.word	0xfffffffc


//--------------------- .nv.constant4             --------------------------
	.section	.nv.constant4,"a",@progbits
	.align	8
	.align		8
.nv.constant4:
        /*0000*/ 	.dword	_$_str
	.align		8
        /*0008*/ 	.dword	_$_str_$_2


//--------------------- .text.triton_poi_fused_clone_17 --------------------------
	.section	.text.triton_poi_fused_clone_17,"ax",@progbits
	.align	128
        .global         triton_poi_fused_clone_17
        .type           triton_poi_fused_clone_17,@function
        .size           triton_poi_fused_clone_17,(.L_x_1 - triton_poi_fused_clone_17)
        .other          triton_poi_fused_clone_17,@"STO_CUDA_ENTRY STV_DEFAULT"
triton_poi_fused_clone_17:
.text.triton_poi_fused_clone_17:
[----:B------:R-:W0:Y:S01]  /*0000*/  LDC R1, c[0x0][0x28] ;  /* 0x00000a00ff017b82 */ /* 0x000e220000000800 */
[----:B------:R-:W1:Y:S07]  /*0010*/  S2R R0, SR_TID.X ;  /* 0x0000000000007919 */ /* 0x000e6e0000002100 */
[----:B------:R-:W2:Y:S01]  /*0020*/  LDC.64 R18, c[0x0][0x220] ;  /* 0x00008800ff127b82 */ /* 0x000ea20000000a00 */
[----:B------:R-:W-:Y:S01]  /*0030*/  HFMA2.MMA R12, -RZ, RZ, 0, 0 ;  /* 0x00000000ff0c7435 */ /* 0x000fe200000001ff */
[----:B------:R-:W3:Y:S01]  /*0040*/  S2R R3, SR_CTAID.X ;  /* 0x0000000000037919 */ /* 0x000ee20000002500 */
[----:B------:R-:W-:Y:S01]  /*0050*/  IMAD.MOV.U32 R14, RZ, RZ, RZ ;  /* 0x000000ffff0e7224 */ /* 0x000fe200078e00ff */
[----:B------:R-:W-:-:S04]  /*0060*/  ULDC.64 UR4, c[0x0][0x208] ;  /* 0x0000820000047ab9 */ /* 0x000fc80000000a00 */
[----:B------:R-:W4:Y:S08]  /*0070*/  LDC.64 R16, c[0x0][0x210] ;  /* 0x00008400ff107b82 */ /* 0x000f300000000a00 */
[----:B------:R-:W5:Y:S08]  /*0080*/  LDC.64 R22, c[0x0][0x218] ;  /* 0x00008600ff167b82 */ /* 0x000f700000000a00 */
[----:B------:R-:W2:Y:S01]  /*0090*/  LDC.64 R4, c[0x0][0x228] ;  /* 0x00008a00ff047b82 */ /* 0x000ea20000000a00 */
[----:B-1----:R-:W-:-:S07]  /*00a0*/  IMAD.SHL.U32 R0, R0, 0x2, RZ ;  /* 0x0000000200007824 */ /* 0x002fce00078e00ff */
[----:B------:R-:W1:Y:S01]  /*00b0*/  LDC.64 R6, c[0x0][0x230] ;  /* 0x00008c00ff067b82 */ /* 0x000e620000000a00 */
[----:B---3--:R-:W-:Y:S02]  /*00c0*/  SHF.R.S32.HI R13, RZ, 0x17, R3 ;  /* 0x00000017ff0d7819 */ /* 0x008fe40000011403 */
[----:B------:R-:W-:Y:S02]  /*00d0*/  LOP3.LUT R0, R0, 0xfe, RZ, 0xc0, !PT ;  /* 0x000000fe00007812 */ /* 0x000fe400078ec0ff */
[----:B------:R-:W-:-:S03]  /*00e0*/  SGXT R13, R13, 0x1 ;  /* 0x000000010d0d781a */ /* 0x000fc60000000200 */
[----:B------:R-:W-:-:S05]  /*00f0*/  IMAD R10, R3, 0x100, R0 ;  /* 0x00000100030a7824 */ /* 0x000fca00078e0200 */
[----:B------:R-:W-:Y:S02]  /*0100*/  LEA.HI R11, R13, R10, RZ, 0x4 ;  /* 0x0000000a0d0b7211 */ /* 0x000fe400078f20ff */
[----:B------:R-:W-:Y:S02]  /*0110*/  ISETP.GE.AND P0, PT, R10, 0x500, PT ;  /* 0x000005000a00780c */ /* 0x000fe40003f06270 */
[----:B------:R-:W-:-:S05]  /*0120*/  SHF.R.S32.HI R0, RZ, 0x4, R11 ;  /* 0x00000004ff007819 */ /* 0x000fca000001140b */
[----:B------:R-:W-:-:S05]  /*0130*/  IMAD.HI R2, R0, 0x66666667, RZ ;  /* 0x6666666700027827 */ /* 0x000fca00078e02ff */
[----:B------:R-:W-:-:S04]  /*0140*/  SHF.R.U32.HI R3, RZ, 0x1f, R2 ;  /* 0x0000001fff037819 */ /* 0x000fc80000011602 */
[----:B------:R-:W-:-:S05]  /*0150*/  LEA.HI.SX32 R3, R2, R3, 0x1d ;  /* 0x0000000302037211 */ /* 0x000fca00078feaff */
[----:B------:R-:W-:-:S04]  /*0160*/  IMAD R15, R3, -0x14, R0 ;  /* 0xffffffec030f7824 */ /* 0x000fc800078e0200 */
[----:B--2---:R-:W-:-:S05]  /*0170*/  IMAD.WIDE R18, R15, 0x4, R18 ;  /* 0x000000040f127825 */ /* 0x004fca00078e0212 */
[----:B------:R-:W2:Y:S04]  /*0180*/  @!P0 LDG.E.EL R12, desc[UR4][R18.64] ;  /* 0x00000004120c8981 */ /* 0x000ea8000c2e1900 */
[----:B------:R3:W2:Y:S01]  /*0190*/  @!P0 LDG.E.EL R14, desc[UR4][R18.64] ;  /* 0x00000004120e8981 */ /* 0x0006a2000c2e1900 */
[----:B------:R-:W-:Y:S02]  /*01a0*/  CS2R R8, SRZ ;  /* 0x0000000000087805 */ /* 0x000fe4000001ff00 */
[----:B------:R-:W-:Y:S01]  /*01b0*/  CS2R R2, SRZ ;  /* 0x0000000000027805 */ /* 0x000fe2000001ff00 */
[----:B----4-:R-:W-:-:S04]  /*01c0*/  IMAD.WIDE R16, R10, 0x4, R16 ;  /* 0x000000040a107825 */ /* 0x010fc800078e0210 */
[C---:B-----5:R-:W-:Y:S01]  /*01d0*/  IMAD.WIDE R22, R15.reuse, 0x4, R22 ;  /* 0x000000040f167825 */ /* 0x060fe200078e0216 */
[----:B------:R-:W4:Y:S01]  /*01e0*/  @!P0 LDG.E.64 R2, desc[UR4][R16.64] ;  /* 0x0000000410028981 */ /* 0x000f22000c1e1b00 */
[----:B------:R-:W-:Y:S02]  /*01f0*/  MOV R20, RZ ;  /* 0x000000ff00147202 */ /* 0x000fe40000000f00 */
[----:B---3--:R-:W-:Y:S01]  /*0200*/  CS2R R18, SRZ ;  /* 0x0000000000127805 */ /* 0x008fe2000001ff00 */
[C---:B0-----:R-:W-:Y:S01]  /*0210*/  IMAD.WIDE R4, R15.reuse, 0x4, R4 ;  /* 0x000000040f047825 */ /* 0x041fe200078e0204 */
[----:B------:R-:W4:Y:S03]  /*0220*/  @!P0 LDG.E.EL R9, desc[UR4][R22.64] ;  /* 0x0000000416098981 */ /* 0x000f26000c2e1900 */
[----:B-1----:R-:W-:Y:S01]  /*0230*/  IMAD.WIDE R6, R15, 0x4, R6 ;  /* 0x000000040f067825 */ /* 0x002fe200078e0206 */
[----:B------:R-:W3:Y:S03]  /*0240*/  @!P0 LDG.E.EL R8, desc[UR4][R22.64] ;  /* 0x0000000416088981 */ /* 0x000ee6000c2e1900 */
[----:B------:R-:W-:Y:S01]  /*0250*/  IMAD.MOV.U32 R15, RZ, RZ, RZ ;  /* 0x000000ffff0f7224 */ /* 0x000fe200078e00ff */
[----:B------:R-:W5:Y:S04]  /*0260*/  @!P0 LDG.E.EL R19, desc[UR4][R4.64] ;  /* 0x0000000404138981 */ /* 0x000f68000c2e1900 */
[----:B------:R-:W5:Y:S04]  /*0270*/  @!P0 LDG.E.EL R20, desc[UR4][R4.64] ;  /* 0x0000000404148981 */ /* 0x000f68000c2e1900 */
[----:B------:R-:W5:Y:S04]  /*0280*/  @!P0 LDG.E.EL R18, desc[UR4][R6.64] ;  /* 0x0000000406128981 */ /* 0x000f68000c2e1900 */
[----:B------:R0:W5:Y:S01]  /*0290*/  @!P0 LDG.E.EL R15, desc[UR4][R6.64] ;  /* 0x00000004060f8981 */ /* 0x000162000c2e1900 */
[----:B------:R-:W-:Y:S01]  /*02a0*/  LEA.HI R13, R13, R10, RZ, 0x6 ;  /* 0x0000000a0d0d7211 */ /* 0x000fe200078f30ff */
[----:B------:R-:W-:Y:S01]  /*02b0*/  IMAD.MOV.U32 R21, RZ, RZ, 0x3e800000 ;  /* 0x3e800000ff157424 */ /* 0x000fe200078e00ff */
[----:B------:R-:W-:-:S04]  /*02c0*/  LOP3.LUT R11, R11, 0xfffffff0, RZ, 0xc0, !PT ;  /* 0xfffffff00b0b7812 */ /* 0x000fc800078ec0ff */
[----:B------:R-:W-:Y:S02]  /*02d0*/  IADD3 R11, R10, -R11, RZ ;  /* 0x8000000b0a0b7210 */ /* 0x000fe40007ffe0ff */
[----:B0-----:R-:W-:-:S05]  /*02e0*/  SHF.R.S32.HI R7, RZ, 0x6, R13 ;  /* 0x00000006ff077819 */ /* 0x001fca000001140d */
[----:B------:R-:W-:-:S05]  /*02f0*/  IMAD.HI R4, R7, 0x66666667, RZ ;  /* 0x6666666707047827 */ /* 0x000fca00078e02ff */
[----:B------:R-:W-:Y:S01]  /*0300*/  SHF.R.U32.HI R5, RZ, 0x1, R4 ;  /* 0x00000001ff057819 */ /* 0x000fe20000011604 */
[----:B--2---:R-:W-:Y:S01]  /*0310*/  FADD R12, R12, 0.0010000000474974513054 ;  /* 0x3a83126f0c0c7421 */ /* 0x004fe20000000000 */
[----:B------:R-:W-:-:S03]  /*0320*/  FADD R14, R14, 0.0010000000474974513054 ;  /* 0x3a83126f0e0e7421 */ /* 0x000fc60000000000 */
[----:B------:R0:W1:Y:S08]  /*0330*/  MUFU.SQRT R16, R12 ;  /* 0x0000000c00107308 */ /* 0x0000700000002000 */
[----:B------:R2:W2:Y:S01]  /*0340*/  MUFU.SQRT R17, R14 ;  /* 0x0000000e00117308 */ /* 0x0004a20000002000 */
[----:B0-----:R-:W-:-:S04]  /*0350*/  IMAD.HI R12, R10, 0x66666667, RZ ;  /* 0x666666670a0c7827 */ /* 0x001fc800078e02ff */
[----:B----4-:R-:W-:Y:S01]  /*0360*/  FADD R2, -R9, R2 ;  /* 0x0000000209027221 */ /* 0x010fe20000000100 */
[----:B------:R-:W-:Y:S01]  /*0370*/  SHF.R.U32.HI R13, RZ, 0x1f, R12 ;  /* 0x0000001fff0d7819 */ /* 0x000fe2000001160c */
[----:B---3--:R-:W-:Y:S01]  /*0380*/  FADD R3, -R8, R3 ;  /* 0x0000000308037221 */ /* 0x008fe20000000100 */
[C---:B-1----:R-:W-:Y:S02]  /*0390*/  FSETP.GT.AND P1, PT, R16.reuse, 8.50705917302346158658e+37, PT ;  /* 0x7e8000001000780b */ /* 0x042fe40003f24000 */
[----:B------:R-:W-:Y:S02]  /*03a0*/  FSETP.GEU.AND P3, PT, R16, 1.175494350822287508e-38, PT ;  /* 0x008000001000780b */ /* 0x000fe40003f6e000 */
[----:B--2---:R-:W-:Y:S02]  /*03b0*/  LEA.HI.SX32 R14, R12, R13, 0x19 ;  /* 0x0000000d0c0e7211 */ /* 0x004fe400078fcaff */
[----:B------:R-:W-:Y:S02]  /*03c0*/  FSEL R13, R21, 1, P1 ;  /* 0x3f800000150d7808 */ /* 0x000fe40000800000 */
[C---:B------:R-:W-:Y:S01]  /*03d0*/  FSETP.GT.AND P2, PT, R17.reuse, 8.50705917302346158658e+37, PT ;  /* 0x7e8000001100780b */ /* 0x040fe20003f44000 */
[----:B------:R-:W-:Y:S01]  /*03e0*/  IMAD R11, R14, 0x140, R11 ;  /* 0x000001400e0b7824 */ /* 0x000fe200078e020b */
[----:B------:R-:W-:-:S02]  /*03f0*/  FSETP.GEU.AND P4, PT, R17, 1.175494350822287508e-38, PT ;  /* 0x008000001100780b */ /* 0x000fc40003f8e000 */
[----:B------:R-:W-:Y:S01]  /*0400*/  FSEL R21, R21, 1, P2 ;  /* 0x3f80000015157808 */ /* 0x000fe20001000000 */
[----:B------:R-:W-:Y:S01]  /*0410*/  @P1 FMUL R16, R16, 0.25 ;  /* 0x3e80000010101820 */ /* 0x000fe20000400000 */
[----:B------:R-:W-:Y:S01]  /*0420*/  LEA.HI R12, R4, R5, RZ, 0x1 ;  /* 0x00000005040c7211 */ /* 0x000fe200078f08ff */
[----:B------:R-:W-:Y:S01]  /*0430*/  @!P3 FMUL R13, R13, 16777216 ;  /* 0x4b8000000d0db820 */ /* 0x000fe20000400000 */
[----:B------:R-:W0:Y:S01]  /*0440*/  LDC.64 R4, c[0x0][0x238] ;  /* 0x00008e00ff047b82 */ /* 0x000e220000000a00 */
[----:B------:R-:W-:Y:S02]  /*0450*/  @!P3 FMUL R16, R16, 16777216 ;  /* 0x4b8000001010b820 */ /* 0x000fe40000400000 */
[----:B------:R-:W-:Y:S01]  /*0460*/  IMAD R12, R12, -0x5, R7 ;  /* 0xfffffffb0c0c7824 */ /* 0x000fe200078e0207 */
[----:B------:R-:W-:Y:S01]  /*0470*/  LEA.HI R7, R0, R0, RZ, 0x2 ;  /* 0x0000000000077211 */ /* 0x000fe200078f10ff */
[----:B------:R-:W-:Y:S01]  /*0480*/  @P2 FMUL R17, R17, 0.25 ;  /* 0x3e80000011112820 */ /* 0x000fe20000400000 */
[----:B------:R-:W1:Y:S01]  /*0490*/  MUFU.RCP R6, R16 ;  /* 0x0000001000067308 */ /* 0x000e620000001000 */
[----:B------:R-:W-:Y:S01]  /*04a0*/  @!P4 FMUL R21, R21, 16777216 ;  /* 0x4b8000001515c820 */ /* 0x000fe20000400000 */
[----:B------:R-:W-:Y:S01]  /*04b0*/  LOP3.LUT R7, R7, 0xffffffc, RZ, 0xc0, !PT ;  /* 0x0ffffffc07077812 */ /* 0x000fe200078ec0ff */
[----:B------:R-:W-:Y:S01]  /*04c0*/  @!P4 FMUL R17, R17, 16777216 ;  /* 0x4b8000001111c820 */ /* 0x000fe20000400000 */
[----:B------:R-:W-:-:S02]  /*04d0*/  LEA R12, R12, R11, 0x4 ;  /* 0x0000000b0c0c7211 */ /* 0x000fc400078e20ff */
[----:B------:R-:W-:Y:S02]  /*04e0*/  IADD3 R7, R0, -R7, RZ ;  /* 0x8000000700077210 */ /* 0x000fe40007ffe0ff */
[----:B------:R-:W2:Y:S03]  /*04f0*/  MUFU.RCP R10, R17 ;  /* 0x00000011000a7308 */ /* 0x000ea60000001000 */
[----:B------:R-:W-:Y:S02]  /*0500*/  IMAD R7, R7, 0x50, R12 ;  /* 0x0000005007077824 */ /* 0x000fe400078e020c */
[----:B-1----:R-:W-:Y:S02]  /*0510*/  FMUL R13, R6, R13 ;  /* 0x0000000d060d7220 */ /* 0x002fe40000400000 */
[----:B0-----:R-:W-:-:S04]  /*0520*/  IMAD.WIDE R4, R7, 0x4, R4 ;  /* 0x0000000407047825 */ /* 0x001fc800078e0204 */
[----:B------:R-:W-:Y:S01]  /*0530*/  FMUL R13, R2, R13 ;  /* 0x0000000d020d7220 */ /* 0x000fe20000400000 */
[----:B--2---:R-:W-:-:S03]  /*0540*/  FMUL R10, R10, R21 ;  /* 0x000000150a0a7220 */ /* 0x004fc60000400000 */
[----:B-----5:R-:W-:Y:S01]  /*0550*/  FFMA R13, R13, R19, R18 ;  /* 0x000000130d0d7223 */ /* 0x020fe20000000012 */
[----:B------:R-:W-:-:S04]  /*0560*/  FMUL R10, R3, R10 ;  /* 0x0000000a030a7220 */ /* 0x000fc80000400000 */
[----:B------:R-:W-:Y:S01]  /*0570*/  FSETP.GEU.AND P1, PT, R13, RZ, PT ;  /* 0x000000ff0d00720b */ /* 0x000fe20003f2e000 */
[----:B------:R-:W-:-:S03]  /*0580*/  FFMA R10, R10, R20, R15 ;  /* 0x000000140a0a7223 */ /* 0x000fc6000000000f */
[----:B------:R-:W-:Y:S02]  /*0590*/  FSEL R2, R13, RZ, P1 ;  /* 0x000000ff0d027208 */ /* 0x000fe40000800000 */
[----:B------:R-:W-:-:S04]  /*05a0*/  FSETP.GEU.AND P2, PT, R10, RZ, PT ;  /* 0x000000ff0a00720b */ /* 0x000fc80003f4e000 */
[----:B------:R-:W-:Y:S01]  /*05b0*/  FSEL R3, R10, RZ, P2 ;  /* 0x000000ff0a037208 */ /* 0x000fe20001000000 */
[----:B------:R-:W-:Y:S08]  /*05c0*/  @P0 EXIT ;  /* 0x000000000000094d */ /* 0x000ff00003800000 */
[----:B------:R-:W-:Y:S01]  /*05d0*/  STG.E.64 desc[UR4][R4.64], R2 ;  /* 0x0000000204007986 */ /* 0x000fe2000c101b04 */
[----:B------:R-:W-:Y:S05]  /*05e0*/  EXIT ;  /* 0x000000000000794d */ /* 0x000fea0003800000 */
.L_x_0:
[----:B------:R-:W-:-:S00]  /*05f0*/  BRA `(.L_x_0) ;  /* 0xfffffffc00fc7947 */ /* 0x000fc0000383ffff */
[----:B------:R-:W-:-:S00]  /*0600*/  NOP ;  /* 0x0000000000007918 */ /* 0x000fc00000000000 */
[----:B------:R-:W-:-:S00]  /*0610*/  NOP ;  /* 0x0000000000007918 */ /* 0x000fc00000000000 */
[----:B------:R-:W-:-:S00]  /*0620*/  NOP ;  /* 0x0000000000007918 */ /* 0x000fc00000000000 */
[----:B------:R-:W-:-:S00]  /*0630*/  NOP ;  /* 0x0000000000007918 */ /* 0x000fc00000000000 */
[----:B------:R-:W-:-:S00]  /*0640*/  NOP ;  /* 0x0000000000007918 */ /* 0x000fc00000000000 */
[----:B------:R-:W-:-:S00]  /*0650*/  NOP ;  /* 0x0000000000007918 */ /* 0x000fc00000000000 */
[----:B------:R-:W-:-:S00]  /*0660*/  NOP ;  /* 0x0000000000007918 */ /* 0x000fc00000000000 */
[----:B------:R-:W-:-:S00]  /*0670*/  NOP ;  /* 0x0000000000007918 */ /* 0x000fc00000000000 */
.L_x_1:


//--------------------- .nv.global.init           --------------------------
	.section	.nv.global.init,"aw",@progbits
.nv.global.init:
	.type		_$_str,@object
	.size		_$_str,(_$_str_$_2 - _$_str)
_$_str:
        /*0000*/ 	.byte	0x5f, 0x5f, 0x43, 0x55, 0x44, 0x41, 0x5f, 0x46, 0x54, 0x5a, 0x00
	.type		_$_str_$_2,@object
	.size		_$_str_$_2,(.L_1 - _$_str_$_2)
_$_str_$_2:
        /*000b*/ 	.byte	0x5f, 0x5f, 0x43, 0x55, 0x44, 0x41, 0x5f, 0x50, 0x52, 0x45, 0x43, 0x5f, 0x53, 0x51, 0x52, 0x54
        /*001b*/ 	.byte	0x00
.L_1:


//--------------------- .nv.constant0.triton_poi_fused_clone_17 --------------------------
	.section	.nv.constant0.triton_poi_fused_clone_17,"a",@progbits
	.sectionflags	@""
	.align	4
.nv.constant0.triton_poi_fused_clone_17:
	.zero		580
